//
// Generated by NVIDIA NVVM Compiler
//
// Compiler Build ID: CL-36424714
// Cuda compilation tools, release 13.0, V13.0.88
// Based on NVVM 20.0.0
//

.version 9.0
.target sm_100
.address_size 64

	// .globl	rk4_stage3

.visible .entry rk4_stage3(
	.param .u64 .ptr .align 1 rk4_stage3_param_0,
	.param .u64 .ptr .align 1 rk4_stage3_param_1,
	.param .u64 .ptr .align 1 rk4_stage3_param_2,
	.param .f64 rk4_stage3_param_3,
	.param .f64 rk4_stage3_param_4,
	.param .u32 rk4_stage3_param_5
)
{
	.reg .pred 	%p<2>;
	.reg .b32 	%r<6>;
	.reg .b64 	%rd<11>;
	.reg .b64 	%fd<7>;

	ld.param.u64 	%rd1, [rk4_stage3_param_0];
	ld.param.u64 	%rd2, [rk4_stage3_param_1];
	ld.param.u64 	%rd3, [rk4_stage3_param_2];
	ld.param.f64 	%fd1, [rk4_stage3_param_4];
	ld.param.u32 	%r2, [rk4_stage3_param_5];
	mov.u32 	%r3, %ctaid.x;
	mov.u32 	%r4, %ntid.x;
	mov.u32 	%r5, %tid.x;
	mad.lo.s32 	%r1, %r3, %r4, %r5;
	setp.ge.s32 	%p1, %r1, %r2;
	@%p1 bra 	$L__BB0_2;
	cvta.to.global.u64 	%rd4, %rd1;
	cvta.to.global.u64 	%rd5, %rd2;
	cvta.to.global.u64 	%rd6, %rd3;
	mul.wide.s32 	%rd7, %r1, 8;
	add.s64 	%rd8, %rd4, %rd7;
	ld.global.nc.f64 	%fd2, [%rd8];
	add.s64 	%rd9, %rd5, %rd7;
	ld.global.nc.f64 	%fd3, [%rd9];
	fma.rn.f64 	%fd4, %fd3, 0d3FE0000000000000, %fd2;
	neg.f64 	%fd5, %fd4;
	mul.f64 	%fd6, %fd1, %fd5;
	add.s64 	%rd10, %rd6, %rd7;
	st.global.f64 	[%rd10], %fd6;
$L__BB0_2:
	ret;

}
	// .globl	rk4_stage3_f32
.visible .entry rk4_stage3_f32(
	.param .u64 .ptr .align 1 rk4_stage3_f32_param_0,
	.param .u64 .ptr .align 1 rk4_stage3_f32_param_1,
	.param .u64 .ptr .align 1 rk4_stage3_f32_param_2,
	.param .f32 rk4_stage3_f32_param_3,
	.param .f32 rk4_stage3_f32_param_4,
	.param .u32 rk4_stage3_f32_param_5
)
{
	.reg .pred 	%p<2>;
	.reg .b32 	%r<6>;
	.reg .b32 	%f<7>;
	.reg .b64 	%rd<11>;

	ld.param.u64 	%rd1, [rk4_stage3_f32_param_0];
	ld.param.u64 	%rd2, [rk4_stage3_f32_param_1];
	ld.param.u64 	%rd3, [rk4_stage3_f32_param_2];
	ld.param.f32 	%f1, [rk4_stage3_f32_param_4];
	ld.param.u32 	%r2, [rk4_stage3_f32_param_5];
	mov.u32 	%r3, %ctaid.x;
	mov.u32 	%r4, %ntid.x;
	mov.u32 	%r5, %tid.x;
	mad.lo.s32 	%r1, %r3, %r4, %r5;
	setp.ge.s32 	%p1, %r1, %r2;
	@%p1 bra 	$L__BB1_2;
	cvta.to.global.u64 	%rd4, %rd1;
	cvta.to.global.u64 	%rd5, %rd2;
	cvta.to.global.u64 	%rd6, %rd3;
	mul.wide.s32 	%rd7, %r1, 4;
	add.s64 	%rd8, %rd4, %rd7;
	ld.global.nc.f32 	%f2, [%rd8];
	add.s64 	%rd9, %rd5, %rd7;
	ld.global.nc.f32 	%f3, [%rd9];
	fma.rn.f32 	%f4, %f3, 0f3F000000, %f2;
	neg.f32 	%f5, %f4;
	mul.f32 	%f6, %f1, %f5;
	add.s64 	%rd10, %rd6, %rd7;
	st.global.f32 	[%rd10], %f6;
$L__BB1_2:
	ret;

}


// ===== COMPILED SASS (sm_100) =====

	.target	sm_100

	.elftype	@"ET_EXEC"


//--------------------- .note.nv.tkinfo           --------------------------
	.section	.note.nv.tkinfo,"",@"SHT_NOTE"
	.sectionflags	@"SHF_NOTE_NV_TKINFO"
	.tkinfo
        /*0018*/ 	.word	0x00000002
        /*0030*/ 	.string	""
        /*0030*/ 	.string	"ptxas"
        /*0030*/ 	.string	"Cuda compilation tools, release 13.0, V13.0.88"
        /*0030*/ 	.string	"Build cuda_13.0.r13.0/compiler.36424714_0"
        /*0030*/ 	.string	"-arch sm_100 -m 64 "



//--------------------- .note.nv.cuinfo           --------------------------
	.section	.note.nv.cuinfo,"",@"SHT_NOTE"
	.sectionflags	@"SHF_NOTE_NV_CUINFO"
        /*0018*/ 	.short	0x0002
        /*001a*/ 	.short	0x0064
        /*001c*/ 	.short	0x0082
	.zero		2


//--------------------- .nv.info                  --------------------------
	.section	.nv.info,"",@"SHT_CUDA_INFO"
	.align	4


	//----- nvinfo : EIATTR_REGCOUNT
	.align		4
        /*0000*/ 	.byte	0x04, 0x2f
        /*0002*/ 	.short	(.L_1 - .L_0)
	.align		4
.L_0:
        /*0004*/ 	.word	index@(rk4_stage3)
        /*0008*/ 	.word	0x0000000e


	//----- nvinfo : EIATTR_FRAME_SIZE
	.align		4
.L_1:
        /*000c*/ 	.byte	0x04, 0x11
        /*000e*/ 	.short	(.L_3 - .L_2)
	.align		4
.L_2:
        /*0010*/ 	.word	index@(rk4_stage3)
        /*0014*/ 	.word	0x00000000


	//----- nvinfo : EIATTR_REGCOUNT
	.align		4
.L_3:
        /*0018*/ 	.byte	0x04, 0x2f
        /*001a*/ 	.short	(.L_5 - .L_4)
	.align		4
.L_4:
        /*001c*/ 	.word	index@(rk4_stage3_f32)
        /*0020*/ 	.word	0x0000000c


	//----- nvinfo : EIATTR_FRAME_SIZE
	.align		4
.L_5:
        /*0024*/ 	.byte	0x04, 0x11
        /*0026*/ 	.short	(.L_7 - .L_6)
	.align		4
.L_6:
        /*0028*/ 	.word	index@(rk4_stage3_f32)
        /*002c*/ 	.word	0x00000000


	//----- nvinfo : EIATTR_MIN_STACK_SIZE
	.align		4
.L_7:
        /*0030*/ 	.byte	0x04, 0x12
        /*0032*/ 	.short	(.L_9 - .L_8)
	.align		4
.L_8:
        /*0034*/ 	.word	index@(rk4_stage3_f32)
        /*0038*/ 	.word	0x00000000


	//----- nvinfo : EIATTR_MIN_STACK_SIZE
	.align		4
.L_9:
        /*003c*/ 	.byte	0x04, 0x12
        /*003e*/ 	.short	(.L_11 - .L_10)
	.align		4
.L_10:
        /*0040*/ 	.word	index@(rk4_stage3)
        /*0044*/ 	.word	0x00000000
.L_11:


//--------------------- .nv.compat                --------------------------
	.section	.nv.compat,"",@"SHT_CUDA_COMPAT_INFO"
	.align	4
        /*0000*/ 	.byte	0x02, 0x09, 0x00, 0x00, 0x02, 0x02, 0x01, 0x00, 0x02, 0x05, 0x05, 0x00, 0x03, 0x07, 0x01, 0x01
        /*0010*/ 	.byte	0x02, 0x03, 0x00, 0x00, 0x02, 0x06, 0x01, 0x00, 0x04, 0x0b, 0x08, 0x00, 0x01, 0x00, 0x00, 0x00
        /*0020*/ 	.byte	0x00, 0x00, 0x00, 0x00


//--------------------- .nv.info.rk4_stage3_f32   --------------------------
	.section	.nv.info.rk4_stage3_f32,"",@"SHT_CUDA_INFO"
	.sectionflags	@""
	.align	4


	//----- nvinfo : EIATTR_CUDA_API_VERSION
	.align		4
        /*0000*/ 	.byte	0x04, 0x37
        /*0002*/ 	.short	(.L_13 - .L_12)
.L_12:
        /*0004*/ 	.word	0x00000082


	//----- nvinfo : EIATTR_KPARAM_INFO
	.align		4
.L_13:
        /*0008*/ 	.byte	0x04, 0x17
        /*000a*/ 	.short	(.L_15 - .L_14)
.L_14:
        /*000c*/ 	.word	0x00000000
        /*0010*/ 	.short	0x0005
        /*0012*/ 	.short	0x0020
        /*0014*/ 	.byte	0x00, 0xf0, 0x11, 0x00


	//----- nvinfo : EIATTR_KPARAM_INFO
	.align		4
.L_15:
        /*0018*/ 	.byte	0x04, 0x17
        /*001a*/ 	.short	(.L_17 - .L_16)
.L_16:
        /*001c*/ 	.word	0x00000000
        /*0020*/ 	.short	0x0004
        /*0022*/ 	.short	0x001c
        /*0024*/ 	.byte	0x00, 0xf0, 0x11, 0x00


	//----- nvinfo : EIATTR_KPARAM_INFO
	.align		4
.L_17:
        /*0028*/ 	.byte	0x04, 0x17
        /*002a*/ 	.short	(.L_19 - .L_18)
.L_18:
        /*002c*/ 	.word	0x00000000
        /*0030*/ 	.short	0x0003
        /*0032*/ 	.short	0x0018
        /*0034*/ 	.byte	0x00, 0xf0, 0x11, 0x00


	//----- nvinfo : EIATTR_KPARAM_INFO
	.align		4
.L_19:
        /*0038*/ 	.byte	0x04, 0x17
        /*003a*/ 	.short	(.L_21 - .L_20)
.L_20:
        /*003c*/ 	.word	0x00000000
        /*0040*/ 	.short	0x0002
        /*0042*/ 	.short	0x0010
        /*0044*/ 	.byte	0x00, 0xf5, 0x21, 0x00


	//----- nvinfo : EIATTR_KPARAM_INFO
	.align		4
.L_21:
        /*0048*/ 	.byte	0x04, 0x17
        /*004a*/ 	.short	(.L_23 - .L_22)
.L_22:
        /*004c*/ 	.word	0x00000000
        /*0050*/ 	.short	0x0001
        /*0052*/ 	.short	0x0008
        /*0054*/ 	.byte	0x00, 0xf5, 0x21, 0x00


	//----- nvinfo : EIATTR_KPARAM_INFO
	.align		4
.L_23:
        /*0058*/ 	.byte	0x04, 0x17
        /*005a*/ 	.short	(.L_25 - .L_24)
.L_24:
        /*005c*/ 	.word	0x00000000
        /*0060*/ 	.short	0x0000
        /*0062*/ 	.short	0x0000
        /*0064*/ 	.byte	0x00, 0xf5, 0x21, 0x00


	//----- nvinfo : EIATTR_SPARSE_MMA_MASK
	.align		4
.L_25:
        /*0068*/ 	.byte	0x03, 0x50
        /*006a*/ 	.short	0x0000


	//----- nvinfo : EIATTR_MAXREG_COUNT
	.align		4
        /*006c*/ 	.byte	0x03, 0x1b
        /*006e*/ 	.short	0x00ff


	//----- nvinfo : EIATTR_MERCURY_ISA_VERSION
	.align		4
        /*0070*/ 	.byte	0x03, 0x5f
        /*0072*/ 	.short	0x0101


	//----- nvinfo : EIATTR_VRC_CTA_INIT_COUNT
	.align		4
        /*0074*/ 	.byte	0x02, 0x4a
	.zero		1
	.zero		1


	//----- nvinfo : EIATTR_EXIT_INSTR_OFFSETS
	.align		4
        /*0078*/ 	.byte	0x04, 0x1c
        /*007a*/ 	.short	(.L_27 - .L_26)


	//   ....[0]....
.L_26:
        /*007c*/ 	.word	0x00000070


	//   ....[1]....
        /*0080*/ 	.word	0x00000150


	//----- nvinfo : EIATTR_CBANK_PARAM_SIZE
	.align		4
.L_27:
        /*0084*/ 	.byte	0x03, 0x19
        /*0086*/ 	.short	0x0024


	//----- nvinfo : EIATTR_PARAM_CBANK
	.align		4
        /*0088*/ 	.byte	0x04, 0x0a
        /*008a*/ 	.short	(.L_29 - .L_28)
	.align		4
.L_28:
        /*008c*/ 	.word	index@(.nv.constant0.rk4_stage3_f32)
        /*0090*/ 	.short	0x0380
        /*0092*/ 	.short	0x0024


	//----- nvinfo : EIATTR_SW_WAR
	.align		4
.L_29:
        /*0094*/ 	.byte	0x04, 0x36
        /*0096*/ 	.short	(.L_31 - .L_30)
.L_30:
        /*0098*/ 	.word	0x00000008
.L_31:


//--------------------- .nv.info.rk4_stage3       --------------------------
	.section	.nv.info.rk4_stage3,"",@"SHT_CUDA_INFO"
	.sectionflags	@""
	.align	4


	//----- nvinfo : EIATTR_CUDA_API_VERSION
	.align		4
        /*0000*/ 	.byte	0x04, 0x37
        /*0002*/ 	.short	(.L_33 - .L_32)
.L_32:
        /*0004*/ 	.word	0x00000082


	//----- nvinfo : EIATTR_KPARAM_INFO
	.align		4
.L_33:
        /*0008*/ 	.byte	0x04, 0x17
        /*000a*/ 	.short	(.L_35 - .L_34)
.L_34:
        /*000c*/ 	.word	0x00000000
        /*0010*/ 	.short	0x0005
        /*0012*/ 	.short	0x0028
        /*0014*/ 	.byte	0x00, 0xf0, 0x11, 0x00


	//----- nvinfo : EIATTR_KPARAM_INFO
	.align		4
.L_35:
        /*0018*/ 	.byte	0x04, 0x17
        /*001a*/ 	.short	(.L_37 - .L_36)
.L_36:
        /*001c*/ 	.word	0x00000000
        /*0020*/ 	.short	0x0004
        /*0022*/ 	.short	0x0020
        /*0024*/ 	.byte	0x00, 0xf0, 0x21, 0x00


	//----- nvinfo : EIATTR_KPARAM_INFO
	.align		4
.L_37:
        /*0028*/ 	.byte	0x04, 0x17
        /*002a*/ 	.short	(.L_39 - .L_38)
.L_38:
        /*002c*/ 	.word	0x00000000
        /*0030*/ 	.short	0x0003
        /*0032*/ 	.short	0x0018
        /*0034*/ 	.byte	0x00, 0xf0, 0x21, 0x00


	//----- nvinfo : EIATTR_KPARAM_INFO
	.align		4
.L_39:
        /*0038*/ 	.byte	0x04, 0x17
        /*003a*/ 	.short	(.L_41 - .L_40)
.L_40:
        /*003c*/ 	.word	0x00000000
        /*0040*/ 	.short	0x0002
        /*0042*/ 	.short	0x0010
        /*0044*/ 	.byte	0x00, 0xf5, 0x21, 0x00


	//----- nvinfo : EIATTR_KPARAM_INFO
	.align		4
.L_41:
        /*0048*/ 	.byte	0x04, 0x17
        /*004a*/ 	.short	(.L_43 - .L_42)
.L_42:
        /*004c*/ 	.word	0x00000000
        /*0050*/ 	.short	0x0001
        /*0052*/ 	.short	0x0008
        /*0054*/ 	.byte	0x00, 0xf5, 0x21, 0x00


	//----- nvinfo : EIATTR_KPARAM_INFO
	.align		4
.L_43:
        /*0058*/ 	.byte	0x04, 0x17
        /*005a*/ 	.short	(.L_45 - .L_44)
.L_44:
        /*005c*/ 	.word	0x00000000
        /*0060*/ 	.short	0x0000
        /*0062*/ 	.short	0x0000
        /*0064*/ 	.byte	0x00, 0xf5, 0x21, 0x00


	//----- nvinfo : EIATTR_SPARSE_MMA_MASK
	.align		4
.L_45:
        /*0068*/ 	.byte	0x03, 0x50
        /*006a*/ 	.short	0x0000


	//----- nvinfo : EIATTR_MAXREG_COUNT
	.align		4
        /*006c*/ 	.byte	0x03, 0x1b
        /*006e*/ 	.short	0x00ff


	//----- nvinfo : EIATTR_MERCURY_ISA_VERSION
	.align		4
        /*0070*/ 	.byte	0x03, 0x5f
        /*0072*/ 	.short	0x0101


	//----- nvinfo : EIATTR_VRC_CTA_INIT_COUNT
	.align		4
        /*0074*/ 	.byte	0x02, 0x4a
	.zero		1
	.zero		1


	//----- nvinfo : EIATTR_EXIT_INSTR_OFFSETS
	.align		4
        /*0078*/ 	.byte	0x04, 0x1c
        /*007a*/ 	.short	(.L_47 - .L_46)


	//   ....[0]....
.L_46:
        /*007c*/ 	.word	0x00000070


	//   ....[1]....
        /*0080*/ 	.word	0x00000150


	//----- nvinfo : EIATTR_CBANK_PARAM_SIZE
	.align		4
.L_47:
        /*0084*/ 	.byte	0x03, 0x19
        /*0086*/ 	.short	0x002c


	//----- nvinfo : EIATTR_PARAM_CBANK
	.align		4
        /*0088*/ 	.byte	0x04, 0x0a
        /*008a*/ 	.short	(.L_49 - .L_48)
	.align		4
.L_48:
        /*008c*/ 	.word	index@(.nv.constant0.rk4_stage3)
        /*0090*/ 	.short	0x0380
        /*0092*/ 	.short	0x002c


	//----- nvinfo : EIATTR_SW_WAR
	.align		4
.L_49:
        /*0094*/ 	.byte	0x04, 0x36
        /*0096*/ 	.short	(.L_51 - .L_50)
.L_50:
        /*0098*/ 	.word	0x00000008
.L_51:


//--------------------- .nv.callgraph             --------------------------
	.section	.nv.callgraph,"",@"SHT_CUDA_CALLGRAPH"
	.align	4
	.sectionentsize	8
	.align		4
        /*0000*/ 	.word	0x00000000
	.align		4
        /*0004*/ 	.word	0xffffffff
	.align		4
        /*0008*/ 	.word	0x00000000
	.align		4
        /*000c*/ 	.word	0xfffffffe
	.align		4
        /*0010*/ 	.word	0x00000000
	.align		4
        /*0014*/ 	.word	0xfffffffd
	.align		4
        /*0018*/ 	.word	0x00000000
	.align		4
        /*001c*/ 	.word	0xfffffffc


//--------------------- .text.rk4_stage3_f32      --------------------------
	.section	.text.rk4_stage3_f32,"ax",@progbits
	.align	128
        .global         rk4_stage3_f32
        .type           rk4_stage3_f32,@function
        .size           rk4_stage3_f32,(.L_x_2 - rk4_stage3_f32)
        .other          rk4_stage3_f32,@"STO_CUDA_ENTRY STV_DEFAULT"
rk4_stage3_f32:
.text.rk4_stage3_f32:
[----:B------:R-:W-:Y:S01]  /*0000*/  LDC R1, c[0x0][0x37c] ;  /* 0x0000df00ff017b82 */ /* 0x000fe20000000800 */
[----:B------:R-:W0:Y:S07]  /*0010*/  S2R R0, SR_TID.X ;  /* 0x0000000000007919 */ /* 0x000e2e0000002100 */
[----:B------:R-:W0:Y:S01]  /*0020*/  S2UR UR4, SR_CTAID.X ;  /* 0x00000000000479c3 */ /* 0x000e220000002500 */
[----:B------:R-:W1:Y:S07]  /*0030*/  LDCU UR5, c[0x0][0x3a0] ;  /* 0x00007400ff0577ac */ /* 0x000e6e0008000800 */
[----:B------:R-:W0:Y:S02]  /*0040*/  LDC R9, c[0x0][0x360] ;  /* 0x0000d800ff097b82 */ /* 0x000e240000000800 */
[----:B0-----:R-:W-:-:S05]  /*0050*/  IMAD R9, R9, UR4, R0 ;  /* 0x0000000409097c24 */ /* 0x001fca000f8e0200 */
[----:B-1----:R-:W-:-:S13]  /*0060*/  ISETP.GE.AND P0, PT, R9, UR5, PT ;  /* 0x0000000509007c0c */ /* 0x002fda000bf06270 */
[----:B------:R-:W-:Y:S05]  /*0070*/  @P0 EXIT ;  /* 0x000000000000094d */ /* 0x000fea0003800000 */
[----:B------:R-:W0:Y:S01]  /*0080*/  LDC.64 R2, c[0x0][0x380] ;  /* 0x0000e000ff027b82 */ /* 0x000e220000000a00 */
[----:B------:R-:W1:Y:S01]  /*0090*/  LDCU.64 UR4, c[0x0][0x358] ;  /* 0x00006b00ff0477ac */ /* 0x000e620008000a00 */
[----:B------:R-:W2:Y:S06]  /*00a0*/  LDCU UR6, c[0x0][0x39c] ;  /* 0x00007380ff0677ac */ /* 0x000eac0008000800 */
[----:B------:R-:W3:Y:S08]  /*00b0*/  LDC.64 R4, c[0x0][0x388] ;  /* 0x0000e200ff047b82 */ /* 0x000ef00000000a00 */
[----:B------:R-:W4:Y:S01]  /*00c0*/  LDC.64 R6, c[0x0][0x390] ;  /* 0x0000e400ff067b82 */ /* 0x000f220000000a00 */
[----:B0-----:R-:W-:-:S06]  /*00d0*/  IMAD.WIDE R2, R9, 0x4, R2 ;  /* 0x0000000409027825 */ /* 0x001fcc00078e0202 */
[----:B-1----:R-:W5:Y:S01]  /*00e0*/  LDG.E.CONSTANT R2, desc[UR4][R2.64] ;  /* 0x0000000402027981 */ /* 0x002f62000c1e9900 */
[----:B---3--:R-:W-:-:S06]  /*00f0*/  IMAD.WIDE R4, R9, 0x4, R4 ;  /* 0x0000000409047825 */ /* 0x008fcc00078e0204 */
[----:B------:R-:W5:Y:S01]  /*0100*/  LDG.E.CONSTANT R5, desc[UR4][R4.64] ;  /* 0x0000000404057981 */ /* 0x000f62000c1e9900 */
[----:B----4-:R-:W-:-:S04]  /*0110*/  IMAD.WIDE R6, R9, 0x4, R6 ;  /* 0x0000000409067825 */ /* 0x010fc800078e0206 */
[----:B-----5:R-:W-:-:S04]  /*0120*/  FFMA R0, R5, 0.5, R2 ;  /* 0x3f00000005007823 */ /* 0x020fc80000000002 */
[----:B--2---:R-:W-:-:S05]  /*0130*/  FMUL R9, R0, -UR6 ;  /* 0x8000000600097c20 */ /* 0x004fca0008400000 */
[----:B------:R-:W-:Y:S01]  /*0140*/  STG.E desc[UR4][R6.64], R9 ;  /* 0x0000000906007986 */ /* 0x000fe2000c101904 */
[----:B------:R-:W-:Y:S05]  /*0150*/  EXIT ;  /* 0x000000000000794d */ /* 0x000fea0003800000 */
.L_x_0:
[----:B------:R-:W-:-:S00]  /*0160*/  BRA `(.L_x_0) ;  /* 0xfffffffc00fc7947 */ /* 0x000fc0000383ffff */
[----:B------:R-:W-:-:S00]  /*0170*/  NOP ;  /* 0x0000000000007918 */ /* 0x000fc00000000000 */
        /* <DEDUP_REMOVED lines=8> */
.L_x_2:


//--------------------- .text.rk4_stage3          --------------------------
	.section	.text.rk4_stage3,"ax",@progbits
	.align	128
        .global         rk4_stage3
        .type           rk4_stage3,@function
        .size           rk4_stage3,(.L_x_3 - rk4_stage3)
        .other          rk4_stage3,@"STO_CUDA_ENTRY STV_DEFAULT"
rk4_stage3:
.text.rk4_stage3:
        /* <DEDUP_REMOVED lines=10> */
[----:B------:R-:W2:Y:S06]  /*00a0*/  LDCU.64 UR6, c[0x0][0x3a0] ;  /* 0x00007400ff0677ac */ /* 0x000eac0008000a00 */
[----:B------:R-:W3:Y:S08]  /*00b0*/  LDC.64 R4, c[0x0][0x388] ;  /* 0x0000e200ff047b82 */ /* 0x000ef00000000a00 */
[----:B------:R-:W4:Y:S01]  /*00c0*/  LDC.64 R8, c[0x0][0x390] ;  /* 0x0000e400ff087b82 */ /* 0x000f220000000a00 */
[----:B0-----:R-:W-:-:S06]  /*00d0*/  IMAD.WIDE R2, R11, 0x8, R2 ;  /* 0x000000080b027825 */ /* 0x001fcc00078e0202 */
[----:B-1----:R-:W5:Y:S01]  /*00e0*/  LDG.E.64.CONSTANT R2, desc[UR4][R2.64] ;  /* 0x0000000402027981 */ /* 0x002f62000c1e9b00 */
[----:B---3--:R-:W-:-:S06]  /*00f0*/  IMAD.WIDE R4, R11, 0x8, R4 ;  /* 0x000000080b047825 */ /* 0x008fcc00078e0204 */
[----:B------:R-:W5:Y:S01]  /*0100*/  LDG.E.64.CONSTANT R4, desc[UR4][R4.64] ;  /* 0x0000000404047981 */ /* 0x000f62000c1e9b00 */
[----:B----4-:R-:W-:Y:S01]  /*0110*/  IMAD.WIDE R8, R11, 0x8, R8 ;  /* 0x000000080b087825 */ /* 0x010fe200078e0208 */
[----:B-----5:R-:W-:-:S08]  /*0120*/  DFMA R6, R4, 0.5, R2 ;  /* 0x3fe000000406782b */ /* 0x020fd00000000002 */
[----:B--2---:R-:W-:-:S07]  /*0130*/  DMUL R6, R6, -UR6 ;  /* 0x8000000606067c28 */ /* 0x004fce0008000000 */
[----:B------:R-:W-:Y:S01]  /*0140*/  STG.E.64 desc[UR4][R8.64], R6 ;  /* 0x0000000608007986 */ /* 0x000fe2000c101b04 */
[----:B------:R-:W-:Y:S05]  /*0150*/  EXIT ;  /* 0x000000000000794d */ /* 0x000fea0003800000 */
.L_x_1:
        /* <DEDUP_REMOVED lines=10> */
.L_x_3:


//--------------------- .nv.shared.reserved.0     --------------------------
	.section	.nv.shared.reserved.0,"aw",@nobits
	.weak		__nv_reservedSMEM_offset_0_alias
	.size		__nv_reservedSMEM_offset_0_alias, 0, 64
	.other		__nv_reservedSMEM_offset_0_alias,@"STO_CUDA_RESERVED_SHARED STV_DEFAULT"
__nv_reservedSMEM_offset_0_alias:
	.zero		0
	.zero		64


//--------------------- .nv.constant0.rk4_stage3_f32 --------------------------
	.section	.nv.constant0.rk4_stage3_f32,"a",@progbits
	.sectionflags	@""
	.align	4
.nv.constant0.rk4_stage3_f32:
	.zero		932


//--------------------- .nv.constant0.rk4_stage3  --------------------------
	.section	.nv.constant0.rk4_stage3,"a",@progbits
	.sectionflags	@""
	.align	4
.nv.constant0.rk4_stage3:
	.zero		940


//--------------------- SYMBOLS --------------------------

	.type		.nv.reservedSmem.offset0,@object
	.size		.nv.reservedSmem.offset0,0x4
